//
// Generated by NVIDIA NVVM Compiler
//
// Compiler Build ID: CL-36424714
// Cuda compilation tools, release 13.0, V13.0.88
// Based on NVVM 20.0.0
//

.version 9.0
.target sm_100
.address_size 64

	// .globl	_Z9cuda_sortPii

.visible .entry _Z9cuda_sortPii(
	.param .u64 .ptr .align 1 _Z9cuda_sortPii_param_0,
	.param .u32 _Z9cuda_sortPii_param_1
)
{
	.reg .pred 	%p<12>;
	.reg .b32 	%r<31>;
	.reg .b64 	%rd<12>;

	ld.param.u64 	%rd7, [_Z9cuda_sortPii_param_0];
	ld.param.u32 	%r19, [_Z9cuda_sortPii_param_1];
	cvta.to.global.u64 	%rd1, %rd7;
	mov.u32 	%r20, %ctaid.x;
	mul.lo.s32 	%r1, %r19, %r20;
	div.s32 	%r21, %r1, %r19;
	and.b32  	%r22, %r21, 1;
	setp.eq.b32 	%p1, %r22, 1;
	@%p1 bra 	$L__BB0_9;
	setp.lt.s32 	%p7, %r19, 2;
	@%p7 bra 	$L__BB0_17;
	add.s32 	%r2, %r1, %r19;
	mov.u32 	%r26, %r19;
	bra.uni 	$L__BB0_4;
$L__BB0_3:
	setp.lt.u32 	%p11, %r3, 4;
	@%p11 bra 	$L__BB0_17;
$L__BB0_4:
	mov.u32 	%r3, %r26;
	shr.u32 	%r26, %r3, 1;
	setp.ge.s32 	%p8, %r26, %r19;
	@%p8 bra 	$L__BB0_3;
	shl.b32 	%r25, %r26, 2;
	cvt.u64.u32 	%rd10, %r25;
	add.s64 	%rd2, %rd1, %rd10;
	add.s32 	%r27, %r1, %r26;
	mov.u32 	%r28, %r1;
$L__BB0_6:
	mul.wide.s32 	%rd11, %r28, 4;
	add.s64 	%rd3, %rd2, %rd11;
	add.s64 	%rd4, %rd1, %rd11;
	ld.global.u32 	%r8, [%rd4];
	ld.global.u32 	%r9, [%rd3];
	setp.le.s32 	%p9, %r8, %r9;
	@%p9 bra 	$L__BB0_8;
	st.global.u32 	[%rd4], %r9;
	st.global.u32 	[%rd3], %r8;
$L__BB0_8:
	add.s32 	%r28, %r28, 1;
	add.s32 	%r27, %r27, 1;
	setp.lt.s32 	%p10, %r27, %r2;
	@%p10 bra 	$L__BB0_6;
	bra.uni 	$L__BB0_3;
$L__BB0_9:
	setp.lt.s32 	%p2, %r19, 2;
	@%p2 bra 	$L__BB0_17;
	add.s32 	%r12, %r1, %r19;
	mov.u32 	%r29, %r19;
	bra.uni 	$L__BB0_12;
$L__BB0_11:
	setp.lt.u32 	%p6, %r13, 4;
	@%p6 bra 	$L__BB0_17;
$L__BB0_12:
	mov.u32 	%r13, %r29;
	shr.u32 	%r29, %r13, 1;
	setp.ge.s32 	%p3, %r29, %r19;
	@%p3 bra 	$L__BB0_11;
	shl.b32 	%r23, %r29, 2;
	cvt.u64.u32 	%rd9, %r23;
	mov.u32 	%r30, %r1;
$L__BB0_14:
	mul.wide.s32 	%rd8, %r30, 4;
	add.s64 	%rd5, %rd1, %rd8;
	ld.global.u32 	%r16, [%rd5];
	add.s64 	%rd6, %rd5, %rd9;
	ld.global.u32 	%r17, [%rd6];
	setp.gt.s32 	%p4, %r16, %r17;
	@%p4 bra 	$L__BB0_16;
	st.global.u32 	[%rd5], %r17;
	st.global.u32 	[%rd6], %r16;
$L__BB0_16:
	add.s32 	%r30, %r30, 1;
	add.s32 	%r24, %r30, %r29;
	setp.lt.s32 	%p5, %r24, %r12;
	@%p5 bra 	$L__BB0_14;
	bra.uni 	$L__BB0_11;
$L__BB0_17:
	ret;

}


// ===== COMPILED SASS (sm_100) =====

	.target	sm_100

	.elftype	@"ET_EXEC"


//--------------------- .note.nv.tkinfo           --------------------------
	.section	.note.nv.tkinfo,"",@"SHT_NOTE"
	.sectionflags	@"SHF_NOTE_NV_TKINFO"
	.tkinfo
        /*0018*/ 	.word	0x00000002
        /*0030*/ 	.string	""
        /*0030*/ 	.string	"ptxas"
        /*0030*/ 	.string	"Cuda compilation tools, release 13.0, V13.0.88"
        /*0030*/ 	.string	"Build cuda_13.0.r13.0/compiler.36424714_0"
        /*0030*/ 	.string	"-arch sm_100 -m 64 "



//--------------------- .note.nv.cuinfo           --------------------------
	.section	.note.nv.cuinfo,"",@"SHT_NOTE"
	.sectionflags	@"SHF_NOTE_NV_CUINFO"
        /*0018*/ 	.short	0x0002
        /*001a*/ 	.short	0x0064
        /*001c*/ 	.short	0x0082
	.zero		2


//--------------------- .nv.info                  --------------------------
	.section	.nv.info,"",@"SHT_CUDA_INFO"
	.align	4


	//----- nvinfo : EIATTR_REGCOUNT
	.align		4
        /*0000*/ 	.byte	0x04, 0x2f
        /*0002*/ 	.short	(.L_1 - .L_0)
	.align		4
.L_0:
        /*0004*/ 	.word	index@(_Z9cuda_sortPii)
        /*0008*/ 	.word	0x0000001f


	//----- nvinfo : EIATTR_FRAME_SIZE
	.align		4
.L_1:
        /*000c*/ 	.byte	0x04, 0x11
        /*000e*/ 	.short	(.L_3 - .L_2)
	.align		4
.L_2:
        /*0010*/ 	.word	index@(_Z9cuda_sortPii)
        /*0014*/ 	.word	0x00000000


	//----- nvinfo : EIATTR_MIN_STACK_SIZE
	.align		4
.L_3:
        /*0018*/ 	.byte	0x04, 0x12
        /*001a*/ 	.short	(.L_5 - .L_4)
	.align		4
.L_4:
        /*001c*/ 	.word	index@(_Z9cuda_sortPii)
        /*0020*/ 	.word	0x00000000
.L_5:


//--------------------- .nv.compat                --------------------------
	.section	.nv.compat,"",@"SHT_CUDA_COMPAT_INFO"
	.align	4
        /*0000*/ 	.byte	0x02, 0x09, 0x00, 0x00, 0x02, 0x02, 0x01, 0x00, 0x02, 0x05, 0x05, 0x00, 0x03, 0x07, 0x01, 0x01
        /*0010*/ 	.byte	0x02, 0x03, 0x00, 0x00, 0x02, 0x06, 0x01, 0x00, 0x04, 0x0b, 0x08, 0x00, 0x09, 0x00, 0x00, 0x00
        /*0020*/ 	.byte	0x00, 0x00, 0x00, 0x00


//--------------------- .nv.info._Z9cuda_sortPii  --------------------------
	.section	.nv.info._Z9cuda_sortPii,"",@"SHT_CUDA_INFO"
	.sectionflags	@""
	.align	4


	//----- nvinfo : EIATTR_CUDA_API_VERSION
	.align		4
        /*0000*/ 	.byte	0x04, 0x37
        /*0002*/ 	.short	(.L_7 - .L_6)
.L_6:
        /*0004*/ 	.word	0x00000082


	//----- nvinfo : EIATTR_KPARAM_INFO
	.align		4
.L_7:
        /*0008*/ 	.byte	0x04, 0x17
        /*000a*/ 	.short	(.L_9 - .L_8)
.L_8:
        /*000c*/ 	.word	0x00000000
        /*0010*/ 	.short	0x0001
        /*0012*/ 	.short	0x0008
        /*0014*/ 	.byte	0x00, 0xf0, 0x11, 0x00


	//----- nvinfo : EIATTR_KPARAM_INFO
	.align		4
.L_9:
        /*0018*/ 	.byte	0x04, 0x17
        /*001a*/ 	.short	(.L_11 - .L_10)
.L_10:
        /*001c*/ 	.word	0x00000000
        /*0020*/ 	.short	0x0000
        /*0022*/ 	.short	0x0000
        /*0024*/ 	.byte	0x00, 0xf5, 0x21, 0x00


	//----- nvinfo : EIATTR_SPARSE_MMA_MASK
	.align		4
.L_11:
        /*0028*/ 	.byte	0x03, 0x50
        /*002a*/ 	.short	0x0000


	//----- nvinfo : EIATTR_MAXREG_COUNT
	.align		4
        /*002c*/ 	.byte	0x03, 0x1b
        /*002e*/ 	.short	0x00ff


	//----- nvinfo : EIATTR_MERCURY_ISA_VERSION
	.align		4
        /*0030*/ 	.byte	0x03, 0x5f
        /*0032*/ 	.short	0x0101


	//----- nvinfo : EIATTR_VRC_CTA_INIT_COUNT
	.align		4
        /*0034*/ 	.byte	0x02, 0x4a
	.zero		1
	.zero		1


	//----- nvinfo : EIATTR_EXIT_INSTR_OFFSETS
	.align		4
        /*0038*/ 	.byte	0x04, 0x1c
        /*003a*/ 	.short	(.L_13 - .L_12)


	//   ....[0]....
.L_12:
        /*003c*/ 	.word	0x00000200


	//   ....[1]....
        /*0040*/ 	.word	0x000007c0


	//   ....[2]....
        /*0044*/ 	.word	0x000007f0


	//   ....[3]....
        /*0048*/ 	.word	0x00000980


	//----- nvinfo : EIATTR_CBANK_PARAM_SIZE
	.align		4
.L_13:
        /*004c*/ 	.byte	0x03, 0x19
        /*004e*/ 	.short	0x000c


	//----- nvinfo : EIATTR_PARAM_CBANK
	.align		4
        /*0050*/ 	.byte	0x04, 0x0a
        /*0052*/ 	.short	(.L_15 - .L_14)
	.align		4
.L_14:
        /*0054*/ 	.word	index@(.nv.constant0._Z9cuda_sortPii)
        /*0058*/ 	.short	0x0380
        /*005a*/ 	.short	0x000c


	//----- nvinfo : EIATTR_SW_WAR
	.align		4
.L_15:
        /*005c*/ 	.byte	0x04, 0x36
        /*005e*/ 	.short	(.L_17 - .L_16)
.L_16:
        /*0060*/ 	.word	0x00000008
.L_17:


//--------------------- .nv.callgraph             --------------------------
	.section	.nv.callgraph,"",@"SHT_CUDA_CALLGRAPH"
	.align	4
	.sectionentsize	8
	.align		4
        /*0000*/ 	.word	0x00000000
	.align		4
        /*0004*/ 	.word	0xffffffff
	.align		4
        /*0008*/ 	.word	0x00000000
	.align		4
        /*000c*/ 	.word	0xfffffffe
	.align		4
        /*0010*/ 	.word	0x00000000
	.align		4
        /*0014*/ 	.word	0xfffffffd
	.align		4
        /*0018*/ 	.word	0x00000000
	.align		4
        /*001c*/ 	.word	0xfffffffc


//--------------------- .text._Z9cuda_sortPii     --------------------------
	.section	.text._Z9cuda_sortPii,"ax",@progbits
	.align	128
        .global         _Z9cuda_sortPii
        .type           _Z9cuda_sortPii,@function
        .size           _Z9cuda_sortPii,(.L_x_10 - _Z9cuda_sortPii)
        .other          _Z9cuda_sortPii,@"STO_CUDA_ENTRY STV_DEFAULT"
_Z9cuda_sortPii:
.text._Z9cuda_sortPii:
[----:B------:R-:W-:Y:S08]  /*0000*/  LDC R1, c[0x0][0x37c] ;  /* 0x0000df00ff017b82 */ /* 0x000ff00000000800 */
[----:B------:R-:W0:Y:S01]  /*0010*/  LDC R5, c[0x0][0x388] ;  /* 0x0000e200ff057b82 */ /* 0x000e220000000800 */
[----:B------:R-:W1:Y:S07]  /*0020*/  LDCU.64 UR8, c[0x0][0x358] ;  /* 0x00006b00ff0877ac */ /* 0x000e6e0008000a00 */
[----:B------:R-:W2:Y:S01]  /*0030*/  S2UR UR4, SR_CTAID.X ;  /* 0x00000000000479c3 */ /* 0x000ea20000002500 */
[----:B0-----:R-:W-:-:S04]  /*0040*/  IABS R7, R5 ;  /* 0x0000000500077213 */ /* 0x001fc80000000000 */
[----:B------:R-:W0:Y:S01]  /*0050*/  I2F.RP R4, R7 ;  /* 0x0000000700047306 */ /* 0x000e220000209400 */
[----:B--2---:R-:W-:-:S07]  /*0060*/  IMAD R0, R5, UR4, RZ ;  /* 0x0000000405007c24 */ /* 0x004fce000f8e02ff */
[----:B0-----:R-:W0:Y:S02]  /*0070*/  MUFU.RCP R4, R4 ;  /* 0x0000000400047308 */ /* 0x001e240000001000 */
[----:B0-----:R-:W-:Y:S01]  /*0080*/  VIADD R2, R4, 0xffffffe ;  /* 0x0ffffffe04027836 */ /* 0x001fe20000000000 */
[----:B------:R-:W-:-:S05]  /*0090*/  IABS R4, R0 ;  /* 0x0000000000047213 */ /* 0x000fca0000000000 */
[----:B------:R0:W2:Y:S02]  /*00a0*/  F2I.FTZ.U32.TRUNC.NTZ R3, R2 ;  /* 0x0000000200037305 */ /* 0x0000a4000021f000 */
[----:B0-----:R-:W-:Y:S02]  /*00b0*/  HFMA2 R2, -RZ, RZ, 0, 0 ;  /* 0x00000000ff027431 */ /* 0x001fe400000001ff */
[----:B--2---:R-:W-:-:S04]  /*00c0*/  IMAD.MOV R6, RZ, RZ, -R3 ;  /* 0x000000ffff067224 */ /* 0x004fc800078e0a03 */
[----:B------:R-:W-:-:S04]  /*00d0*/  IMAD R9, R6, R7, RZ ;  /* 0x0000000706097224 */ /* 0x000fc800078e02ff */
[----:B------:R-:W-:-:S06]  /*00e0*/  IMAD.HI.U32 R3, R3, R9, R2 ;  /* 0x0000000903037227 */ /* 0x000fcc00078e0002 */
[----:B------:R-:W-:-:S04]  /*00f0*/  IMAD.HI.U32 R3, R3, R4, RZ ;  /* 0x0000000403037227 */ /* 0x000fc800078e00ff */
[----:B------:R-:W-:-:S04]  /*0100*/  IMAD.MOV R6, RZ, RZ, -R3 ;  /* 0x000000ffff067224 */ /* 0x000fc800078e0a03 */
[----:B------:R-:W-:-:S05]  /*0110*/  IMAD R2, R7, R6, R4 ;  /* 0x0000000607027224 */ /* 0x000fca00078e0204 */
[----:B------:R-:W-:-:S13]  /*0120*/  ISETP.GT.U32.AND P2, PT, R7, R2, PT ;  /* 0x000000020700720c */ /* 0x000fda0003f44070 */
[----:B------:R-:W-:Y:S01]  /*0130*/  @!P2 IMAD.IADD R2, R2, 0x1, -R7 ;  /* 0x000000010202a824 */ /* 0x000fe200078e0a07 */
[----:B------:R-:W-:Y:S02]  /*0140*/  @!P2 IADD3 R3, PT, PT, R3, 0x1, RZ ;  /* 0x000000010303a810 */ /* 0x000fe40007ffe0ff */
[----:B------:R-:W-:Y:S02]  /*0150*/  ISETP.NE.AND P2, PT, R5, RZ, PT ;  /* 0x000000ff0500720c */ /* 0x000fe40003f45270 */
[----:B------:R-:W-:Y:S02]  /*0160*/  ISETP.GE.U32.AND P0, PT, R2, R7, PT ;  /* 0x000000070200720c */ /* 0x000fe40003f06070 */
[----:B------:R-:W-:-:S04]  /*0170*/  LOP3.LUT R2, R0, R5, RZ, 0x3c, !PT ;  /* 0x0000000500027212 */ /* 0x000fc800078e3cff */
[----:B------:R-:W-:-:S07]  /*0180*/  ISETP.GE.AND P1, PT, R2, RZ, PT ;  /* 0x000000ff0200720c */ /* 0x000fce0003f26270 */
[----:B------:R-:W-:-:S06]  /*0190*/  @P0 VIADD R3, R3, 0x1 ;  /* 0x0000000103030836 */ /* 0x000fcc0000000000 */
[----:B------:R-:W-:Y:S01]  /*01a0*/  @!P1 IMAD.MOV R3, RZ, RZ, -R3 ;  /* 0x000000ffff039224 */ /* 0x000fe200078e0a03 */
[----:B------:R-:W-:-:S04]  /*01b0*/  @!P2 LOP3.LUT R3, RZ, R5, RZ, 0x33, !PT ;  /* 0x00000005ff03a212 */ /* 0x000fc800078e33ff */
[----:B------:R-:W-:-:S04]  /*01c0*/  LOP3.LUT R3, R3, 0x1, RZ, 0xc0, !PT ;  /* 0x0000000103037812 */ /* 0x000fc800078ec0ff */
[----:B------:R-:W-:-:S13]  /*01d0*/  ISETP.NE.U32.AND P0, PT, R3, 0x1, PT ;  /* 0x000000010300780c */ /* 0x000fda0003f05070 */
[----:B-1----:R-:W-:Y:S05]  /*01e0*/  @!P0 BRA `(.L_x_0) ;  /* 0x00000004007c8947 */ /* 0x002fea0003800000 */
[----:B------:R-:W-:-:S13]  /*01f0*/  ISETP.GE.AND P0, PT, R5, 0x2, PT ;  /* 0x000000020500780c */ /* 0x000fda0003f06270 */
[----:B------:R-:W-:Y:S05]  /*0200*/  @!P0 EXIT ;  /* 0x000000000000894d */ /* 0x000fea0003800000 */
[----:B------:R-:W-:Y:S01]  /*0210*/  IADD3 R4, PT, PT, R0, R5, RZ ;  /* 0x0000000500047210 */ /* 0x000fe20007ffe0ff */
[----:B------:R-:W0:Y:S01]  /*0220*/  LDCU UR6, c[0x0][0x388] ;  /* 0x00007100ff0677ac */ /* 0x000e220008000800 */
[----:B------:R-:W-:-:S05]  /*0230*/  NOP ;  /* 0x0000000000007918 */ /* 0x000fca0000000000 */
.L_x_5:
[----:B-1----:R-:W1:Y:S01]  /*0240*/  LDCU UR4, c[0x0][0x388] ;  /* 0x00007100ff0477ac */ /* 0x002e620008000800 */
[----:B0-----:R-:W-:Y:S01]  /*0250*/  IMAD.U32 R22, RZ, RZ, UR6 ;  /* 0x00000006ff167e24 */ /* 0x001fe2000f8e00ff */
[----:B------:R-:W-:-:S04]  /*0260*/  USHF.R.U32.HI UR6, URZ, 0x1, UR6 ;  /* 0x00000001ff067899 */ /* 0x000fc80008011606 */
[----:B-1----:R-:W-:-:S09]  /*0270*/  UISETP.GE.AND UP0, UPT, UR6, UR4, UPT ;  /* 0x000000040600728c */ /* 0x002fd2000bf06270 */
[----:B------:R-:W-:Y:S05]  /*0280*/  BRA.U UP0, `(.L_x_1) ;  /* 0x0000000500487547 */ /* 0x000fea000b800000 */
[----:B------:R-:W0:Y:S01]  /*0290*/  LDCU.64 UR4, c[0x0][0x380] ;  /* 0x00007000ff0477ac */ /* 0x000e220008000a00 */
[----:B------:R-:W-:Y:S01]  /*02a0*/  VIADD R5, R0, UR6 ;  /* 0x0000000600057c36 */ /* 0x000fe20008000000 */
[----:B------:R-:W-:Y:S02]  /*02b0*/  PLOP3.LUT P0, PT, PT, PT, PT, 0x80, 0x8 ;  /* 0x000000000008781c */ /* 0x000fe40003f0f070 */
[----:B------:R-:W-:Y:S02]  /*02c0*/  MOV R7, R0 ;  /* 0x0000000000077202 */ /* 0x000fe40000000f00 */
[----:B------:R-:W-:-:S04]  /*02d0*/  IADD3 R2, PT, PT, R4, -R5, RZ ;  /* 0x8000000504027210 */ /* 0x000fc80007ffe0ff */
[----:B------:R-:W-:Y:S01]  /*02e0*/  ISETP.GT.AND P1, PT, R2, 0x3, PT ;  /* 0x000000030200780c */ /* 0x000fe20003f24270 */
[----:B0-----:R-:W-:-:S04]  /*02f0*/  ULEA UR4, UP0, UR6, UR4, 0x2 ;  /* 0x0000000406047291 */ /* 0x001fc8000f8010ff */
[----:B------:R-:W-:Y:S02]  /*0300*/  UIADD3.X UR5, UPT, UPT, URZ, UR5, URZ, UP0, !UPT ;  /* 0x00000005ff057290 */ /* 0x000fe400087fe4ff */
[----:B------:R-:W-:-:S04]  /*0310*/  IMAD.U32 R2, RZ, RZ, UR4 ;  /* 0x00000004ff027e24 */ /* 0x000fc8000f8e00ff */
[----:B------:R-:W-:Y:S02]  /*0320*/  IMAD.U32 R3, RZ, RZ, UR5 ;  /* 0x00000005ff037e24 */ /* 0x000fe4000f8e00ff */
[----:B------:R-:W-:Y:S05]  /*0330*/  @!P1 BRA `(.L_x_2) ;  /* 0x0000000000989947 */ /* 0x000fea0003800000 */
[----:B------:R-:W-:Y:S01]  /*0340*/  PLOP3.LUT P0, PT, PT, PT, PT, 0x8, 0x80 ;  /* 0x000000000080781c */ /* 0x000fe20003f0e170 */
[----:B------:R-:W-:-:S12]  /*0350*/  VIADD R6, R4, 0xfffffffd ;  /* 0xfffffffd04067836 */ /* 0x000fd80000000000 */
.L_x_3:
[----:B------:R-:W0:Y:S01]  /*0360*/  LDC.64 R8, c[0x0][0x380] ;  /* 0x0000e000ff087b82 */ /* 0x000e220000000a00 */
[----:B------:R-:W-:-:S05]  /*0370*/  IMAD.WIDE R20, R7, 0x4, R2 ;  /* 0x0000000407147825 */ /* 0x000fca00078e0202 */
[----:B------:R-:W2:Y:S01]  /*0380*/  LDG.E R24, desc[UR8][R20.64] ;  /* 0x0000000814187981 */ /* 0x000ea2000c1e1900 */
[----:B0-----:R-:W-:-:S05]  /*0390*/  IMAD.WIDE R18, R7, 0x4, R8 ;  /* 0x0000000407127825 */ /* 0x001fca00078e0208 */
[----:B------:R-:W2:Y:S01]  /*03a0*/  LDG.E R23, desc[UR8][R18.64] ;  /* 0x0000000812177981 */ /* 0x000ea2000c1e1900 */
[----:B------:R-:W-:-:S04]  /*03b0*/  VIADD R13, R7, 0x1 ;  /* 0x00000001070d7836 */ /* 0x000fc80000000000 */
[----:B------:R-:W-:-:S04]  /*03c0*/  IMAD.WIDE R10, R13, 0x4, R2 ;  /* 0x000000040d0a7825 */ /* 0x000fc800078e0202 */
[----:B------:R-:W-:Y:S01]  /*03d0*/  IMAD.WIDE R12, R13, 0x4, R8 ;  /* 0x000000040d0c7825 */ /* 0x000fe200078e0208 */
[----:B--2---:R-:W-:-:S13]  /*03e0*/  ISETP.GT.AND P1, PT, R23, R24, PT ;  /* 0x000000181700720c */ /* 0x004fda0003f24270 */
[----:B------:R0:W-:Y:S04]  /*03f0*/  @P1 STG.E desc[UR8][R18.64], R24 ;  /* 0x0000001812001986 */ /* 0x0001e8000c101908 */
[----:B------:R1:W-:Y:S04]  /*0400*/  @P1 STG.E desc[UR8][R20.64], R23 ;  /* 0x0000001714001986 */ /* 0x0003e8000c101908 */
[----:B------:R-:W2:Y:S04]  /*0410*/  LDG.E R26, desc[UR8][R10.64] ;  /* 0x000000080a1a7981 */ /* 0x000ea8000c1e1900 */
[----:B------:R-:W2:Y:S01]  /*0420*/  LDG.E R25, desc[UR8][R12.64] ;  /* 0x000000080c197981 */ /* 0x000ea2000c1e1900 */
[----:B------:R-:W-:-:S05]  /*0430*/  IADD3 R17, PT, PT, R7, 0x2, RZ ;  /* 0x0000000207117810 */ /* 0x000fca0007ffe0ff */
[----:B------:R-:W-:-:S04]  /*0440*/  IMAD.WIDE R14, R17, 0x4, R2 ;  /* 0x00000004110e7825 */ /* 0x000fc800078e0202 */
[----:B------:R-:W-:Y:S01]  /*0450*/  IMAD.WIDE R16, R17, 0x4, R8 ;  /* 0x0000000411107825 */ /* 0x000fe200078e0208 */
[----:B--2---:R-:W-:-:S13]  /*0460*/  ISETP.GT.AND P1, PT, R25, R26, PT ;  /* 0x0000001a1900720c */ /* 0x004fda0003f24270 */
[----:B------:R2:W-:Y:S04]  /*0470*/  @P1 STG.E desc[UR8][R12.64], R26 ;  /* 0x0000001a0c001986 */ /* 0x0005e8000c101908 */
[----:B------:R3:W-:Y:S04]  /*0480*/  @P1 STG.E desc[UR8][R10.64], R25 ;  /* 0x000000190a001986 */ /* 0x0007e8000c101908 */
[----:B------:R-:W4:Y:S04]  /*0490*/  LDG.E R28, desc[UR8][R14.64] ;  /* 0x000000080e1c7981 */ /* 0x000f28000c1e1900 */
[----:B------:R-:W4:Y:S01]  /*04a0*/  LDG.E R27, desc[UR8][R16.64] ;  /* 0x00000008101b7981 */ /* 0x000f22000c1e1900 */
[----:B0-----:R-:W-:-:S04]  /*04b0*/  VIADD R19, R7, 0x3 ;  /* 0x0000000307137836 */ /* 0x001fc80000000000 */
[----:B------:R-:W-:-:S04]  /*04c0*/  IMAD.WIDE R8, R19, 0x4, R8 ;  /* 0x0000000413087825 */ /* 0x000fc800078e0208 */
[----:B------:R-:W-:Y:S01]  /*04d0*/  IMAD.WIDE R18, R19, 0x4, R2 ;  /* 0x0000000413127825 */ /* 0x000fe200078e0202 */
[----:B----4-:R-:W-:-:S13]  /*04e0*/  ISETP.GT.AND P1, PT, R27, R28, PT ;  /* 0x0000001c1b00720c */ /* 0x010fda0003f24270 */
[----:B------:R3:W-:Y:S04]  /*04f0*/  @P1 STG.E desc[UR8][R16.64], R28 ;  /* 0x0000001c10001986 */ /* 0x0007e8000c101908 */
[----:B------:R3:W-:Y:S04]  /*0500*/  @P1 STG.E desc[UR8][R14.64], R27 ;  /* 0x0000001b0e001986 */ /* 0x0007e8000c101908 */
[----:B-1----:R-:W4:Y:S04]  /*0510*/  LDG.E R21, desc[UR8][R8.64] ;  /* 0x0000000808157981 */ /* 0x002f28000c1e1900 */
[----:B--2---:R-:W4:Y:S01]  /*0520*/  LDG.E R12, desc[UR8][R18.64] ;  /* 0x00000008120c7981 */ /* 0x004f22000c1e1900 */
[----:B------:R-:W-:Y:S01]  /*0530*/  VIADD R5, R5, 0x4 ;  /* 0x0000000405057836 */ /* 0x000fe20000000000 */
[----:B------:R-:W-:-:S02]  /*0540*/  IADD3 R7, PT, PT, R7, 0x4, RZ ;  /* 0x0000000407077810 */ /* 0x000fc40007ffe0ff */
[----:B----4-:R-:W-:-:S13]  /*0550*/  ISETP.GT.AND P1, PT, R21, R12, PT ;  /* 0x0000000c1500720c */ /* 0x010fda0003f24270 */
[----:B------:R3:W-:Y:S04]  /*0560*/  @P1 STG.E desc[UR8][R8.64], R12 ;  /* 0x0000000c08001986 */ /* 0x0007e8000c101908 */
[----:B------:R3:W-:Y:S01]  /*0570*/  @P1 STG.E desc[UR8][R18.64], R21 ;  /* 0x0000001512001986 */ /* 0x0007e2000c101908 */
[----:B------:R-:W-:-:S13]  /*0580*/  ISETP.GE.AND P1, PT, R5, R6, PT ;  /* 0x000000060500720c */ /* 0x000fda0003f26270 */
[----:B---3--:R-:W-:Y:S05]  /*0590*/  @!P1 BRA `(.L_x_3) ;  /* 0xfffffffc00709947 */ /* 0x008fea000383ffff */
.L_x_2:
[----:B------:R-:W-:-:S05]  /*05a0*/  IMAD.IADD R6, R4, 0x1, -R5 ;  /* 0x0000000104067824 */ /* 0x000fca00078e0a05 */
[----:B------:R-:W-:-:S13]  /*05b0*/  ISETP.GT.AND P1, PT, R6, 0x1, PT ;  /* 0x000000010600780c */ /* 0x000fda0003f24270 */
[----:B------:R-:W-:Y:S05]  /*05c0*/  @!P1 BRA `(.L_x_4) ;  /* 0x0000000000509947 */ /* 0x000fea0003800000 */
        /* <DEDUP_REMOVED lines=13> */
[----:B------:R-:W-:-:S02]  /*06a0*/  IADD3 R5, PT, PT, R5, 0x1, RZ ;  /* 0x0000000105057810 */ /* 0x000fc40007ffe0ff */
[----:B------:R-:W-:-:S03]  /*06b0*/  IADD3 R7, PT, PT, R7, 0x1, RZ ;  /* 0x0000000107077810 */ /* 0x000fc60007ffe0ff */
[----:B------:R-:W-:Y:S01]  /*06c0*/  VIADD R5, R5, 0x1 ;  /* 0x0000000105057836 */ /* 0x000fe20000000000 */
[----:B--2---:R-:W-:-:S13]  /*06d0*/  ISETP.GT.AND P0, PT, R19, R16, PT ;  /* 0x000000101300720c */ /* 0x004fda0003f04270 */
[----:B------:R0:W-:Y:S04]  /*06e0*/  @P0 STG.E desc[UR8][R14.64], R16 ;  /* 0x000000100e000986 */ /* 0x0001e8000c101908 */
[----:B------:R0:W-:Y:S01]  /*06f0*/  @P0 STG.E desc[UR8][R12.64], R19 ;  /* 0x000000130c000986 */ /* 0x0001e2000c101908 */
[----:B------:R-:W-:-:S13]  /*0700*/  PLOP3.LUT P0, PT, PT, PT, PT, 0x8, 0x80 ;  /* 0x000000000080781c */ /* 0x000fda0003f0e170 */
.L_x_4:
[----:B------:R-:W-:-:S13]  /*0710*/  ISETP.LT.OR P0, PT, R5, R4, P0 ;  /* 0x000000040500720c */ /* 0x000fda0000701670 */
[----:B------:R-:W-:Y:S05]  /*0720*/  @!P0 BRA `(.L_x_1) ;  /* 0x0000000000208947 */ /* 0x000fea0003800000 */
[----:B0-----:R-:W0:Y:S01]  /*0730*/  LDC.64 R8, c[0x0][0x380] ;  /* 0x0000e000ff087b82 */ /* 0x001e220000000a00 */
[----:B------:R-:W-:-:S04]  /*0740*/  IMAD.WIDE R2, R7, 0x4, R2 ;  /* 0x0000000407027825 */ /* 0x000fc800078e0202 */
[----:B0-----:R-:W-:Y:S02]  /*0750*/  IMAD.WIDE R6, R7, 0x4, R8 ;  /* 0x0000000407067825 */ /* 0x001fe400078e0208 */
[----:B------:R-:W2:Y:S04]  /*0760*/  LDG.E R8, desc[UR8][R2.64] ;  /* 0x0000000802087981 */ /* 0x000ea8000c1e1900 */
[----:B------:R-:W2:Y:S02]  /*0770*/  LDG.E R5, desc[UR8][R6.64] ;  /* 0x0000000806057981 */ /* 0x000ea4000c1e1900 */
[----:B--2---:R-:W-:-:S13]  /*0780*/  ISETP.GT.AND P0, PT, R5, R8, PT ;  /* 0x000000080500720c */ /* 0x004fda0003f04270 */
[----:B------:R1:W-:Y:S04]  /*0790*/  @P0 STG.E desc[UR8][R6.64], R8 ;  /* 0x0000000806000986 */ /* 0x0003e8000c101908 */
[----:B------:R1:W-:Y:S02]  /*07a0*/  @P0 STG.E desc[UR8][R2.64], R5 ;  /* 0x0000000502000986 */ /* 0x0003e4000c101908 */
.L_x_1:
[----:B------:R-:W-:-:S13]  /*07b0*/  ISETP.GE.U32.AND P0, PT, R22, 0x4, PT ;  /* 0x000000041600780c */ /* 0x000fda0003f06070 */
[----:B------:R-:W-:Y:S05]  /*07c0*/  @!P0 EXIT ;  /* 0x000000000000894d */ /* 0x000fea0003800000 */
[----:B------:R-:W-:Y:S05]  /*07d0*/  BRA `(.L_x_5) ;  /* 0xfffffff800987947 */ /* 0x000fea000383ffff */
.L_x_0:
[----:B------:R-:W-:-:S13]  /*07e0*/  ISETP.GE.AND P0, PT, R5, 0x2, PT ;  /* 0x000000020500780c */ /* 0x000fda0003f06270 */
[----:B------:R-:W-:Y:S05]  /*07f0*/  @!P0 EXIT ;  /* 0x000000000000894d */ /* 0x000fea0003800000 */
[----:B------:R-:W-:Y:S01]  /*0800*/  IMAD.IADD R13, R0, 0x1, R5 ;  /* 0x00000001000d7824 */ /* 0x000fe200078e0205 */
[----:B------:R-:W0:Y:S01]  /*0810*/  LDCU UR4, c[0x0][0x388] ;  /* 0x00007100ff0477ac */ /* 0x000e220008000800 */
[----:B------:R-:W-:-:S05]  /*0820*/  NOP ;  /* 0x0000000000007918 */ /* 0x000fca0000000000 */
.L_x_8:
[----:B------:R-:W1:Y:S01]  /*0830*/  LDCU UR5, c[0x0][0x388] ;  /* 0x00007100ff0577ac */ /* 0x000e620008000800 */
[----:B0-----:R-:W-:Y:S01]  /*0840*/  MOV R2, UR4 ;  /* 0x0000000400027c02 */ /* 0x001fe20008000f00 */
[----:B------:R-:W-:-:S03]  /*0850*/  USHF.R.U32.HI UR4, URZ, 0x1, UR4 ;  /* 0x00000001ff047899 */ /* 0x000fc60008011604 */
[----:B------:R-:W-:Y:S01]  /*0860*/  ISETP.GE.U32.AND P0, PT, R2, 0x4, PT ;  /* 0x000000040200780c */ /* 0x000fe20003f06070 */
[----:B-1----:R-:W-:-:S09]  /*0870*/  UISETP.GE.AND UP0, UPT, UR4, UR5, UPT ;  /* 0x000000050400728c */ /* 0x002fd2000bf06270 */
[----:B------:R-:W-:Y:S05]  /*0880*/  BRA.U UP0, `(.L_x_6) ;  /* 0x00000001003c7547 */ /* 0x000fea000b800000 */
[----:B------:R-:W0:Y:S01]  /*0890*/  LDC.64 R6, c[0x0][0x380] ;  /* 0x0000e000ff067b82 */ /* 0x000e220000000a00 */
[----:B------:R-:W-:Y:S01]  /*08a0*/  IMAD.MOV.U32 R9, RZ, RZ, R0 ;  /* 0x000000ffff097224 */ /* 0x000fe200078e0000 */
[----:B------:R-:W-:-:S12]  /*08b0*/  USHF.L.U32 UR5, UR4, 0x2, URZ ;  /* 0x0000000204057899 */ /* 0x000fd800080006ff */
.L_x_7:
[----:B0-----:R-:W-:-:S03]  /*08c0*/  IMAD.WIDE R2, R9, 0x4, R6 ;  /* 0x0000000409027825 */ /* 0x001fc600078e0206 */
[----:B------:R-:W-:Y:S02]  /*08d0*/  IADD3 R4, P1, PT, R2, UR5, RZ ;  /* 0x0000000502047c10 */ /* 0x000fe4000ff3e0ff */
[----:B------:R-:W2:Y:S02]  /*08e0*/  LDG.E R11, desc[UR8][R2.64] ;  /* 0x00000008020b7981 */ /* 0x000ea4000c1e1900 */
[----:B------:R-:W-:-:S05]  /*08f0*/  IADD3.X R5, PT, PT, RZ, R3, RZ, P1, !PT ;  /* 0x00000003ff057210 */ /* 0x000fca0000ffe4ff */
[----:B------:R-:W2:Y:S01]  /*0900*/  LDG.E R10, desc[UR8][R4.64] ;  /* 0x00000008040a7981 */ /* 0x000ea2000c1e1900 */
[----:B------:R-:W-:-:S05]  /*0910*/  VIADD R9, R9, 0x1 ;  /* 0x0000000109097836 */ /* 0x000fca0000000000 */
[----:B------:R-:W-:Y:S02]  /*0920*/  IADD3 R8, PT, PT, R9, UR4, RZ ;  /* 0x0000000409087c10 */ /* 0x000fe4000fffe0ff */
[----:B--2---:R-:W-:-:S13]  /*0930*/  ISETP.GT.AND P1, PT, R11, R10, PT ;  /* 0x0000000a0b00720c */ /* 0x004fda0003f24270 */
[----:B------:R1:W-:Y:S04]  /*0940*/  @!P1 STG.E desc[UR8][R2.64], R10 ;  /* 0x0000000a02009986 */ /* 0x0003e8000c101908 */
[----:B------:R1:W-:Y:S01]  /*0950*/  @!P1 STG.E desc[UR8][R4.64], R11 ;  /* 0x0000000b04009986 */ /* 0x0003e2000c101908 */
[----:B------:R-:W-:-:S13]  /*0960*/  ISETP.GE.AND P1, PT, R8, R13, PT ;  /* 0x0000000d0800720c */ /* 0x000fda0003f26270 */
[----:B-1----:R-:W-:Y:S05]  /*0970*/  @!P1 BRA `(.L_x_7) ;  /* 0xfffffffc00d09947 */ /* 0x002fea000383ffff */
.L_x_6:
[----:B------:R-:W-:Y:S05]  /*0980*/  @!P0 EXIT ;  /* 0x000000000000894d */ /* 0x000fea0003800000 */
[----:B------:R-:W-:Y:S05]  /*0990*/  BRA `(.L_x_8) ;  /* 0xfffffffc00a47947 */ /* 0x000fea000383ffff */
.L_x_9:
[----:B------:R-:W-:-:S00]  /*09a0*/  BRA `(.L_x_9) ;  /* 0xfffffffc00fc7947 */ /* 0x000fc0000383ffff */
[----:B------:R-:W-:-:S00]  /*09b0*/  NOP ;  /* 0x0000000000007918 */ /* 0x000fc00000000000 */
        /* <DEDUP_REMOVED lines=12> */
.L_x_10:


//--------------------- .nv.shared.reserved.0     --------------------------
	.section	.nv.shared.reserved.0,"aw",@nobits
	.weak		__nv_reservedSMEM_offset_0_alias
	.size		__nv_reservedSMEM_offset_0_alias, 0, 64
	.other		__nv_reservedSMEM_offset_0_alias,@"STO_CUDA_RESERVED_SHARED STV_DEFAULT"
__nv_reservedSMEM_offset_0_alias:
	.zero		0
	.zero		64


//--------------------- .nv.constant0._Z9cuda_sortPii --------------------------
	.section	.nv.constant0._Z9cuda_sortPii,"a",@progbits
	.sectionflags	@""
	.align	4
.nv.constant0._Z9cuda_sortPii:
	.zero		908


//--------------------- SYMBOLS --------------------------

	.type		.nv.reservedSmem.offset0,@object
	.size		.nv.reservedSmem.offset0,0x4
